//
// Generated by NVIDIA NVVM Compiler
//
// Compiler Build ID: CL-36424714
// Cuda compilation tools, release 13.0, V13.0.88
// Based on NVVM 20.0.0
//

.version 9.0
.target sm_100
.address_size 64

	// .globl	_Z10clearLabelPfS_jf

.visible .entry _Z10clearLabelPfS_jf(
	.param .u64 .ptr .align 1 _Z10clearLabelPfS_jf_param_0,
	.param .u64 .ptr .align 1 _Z10clearLabelPfS_jf_param_1,
	.param .u32 _Z10clearLabelPfS_jf_param_2,
	.param .f32 _Z10clearLabelPfS_jf_param_3
)
{
	.reg .pred 	%p<2>;
	.reg .b32 	%r<7>;
	.reg .b32 	%f<4>;
	.reg .b64 	%rd<8>;
	.reg .b64 	%fd<4>;

	ld.param.u64 	%rd1, [_Z10clearLabelPfS_jf_param_0];
	ld.param.u64 	%rd2, [_Z10clearLabelPfS_jf_param_1];
	ld.param.u32 	%r2, [_Z10clearLabelPfS_jf_param_2];
	ld.param.f32 	%f1, [_Z10clearLabelPfS_jf_param_3];
	mov.u32 	%r3, %ntid.x;
	mov.u32 	%r4, %ctaid.x;
	mov.u32 	%r5, %tid.x;
	mad.lo.s32 	%r1, %r3, %r4, %r5;
	setp.ge.u32 	%p1, %r1, %r2;
	@%p1 bra 	$L__BB0_2;
	cvta.to.global.u64 	%rd3, %rd1;
	cvta.to.global.u64 	%rd4, %rd2;
	cvt.f64.f32 	%fd1, %f1;
	mul.wide.u32 	%rd5, %r1, 4;
	add.s64 	%rd6, %rd3, %rd5;
	ld.global.f32 	%f2, [%rd6];
	cvt.f64.f32 	%fd2, %f2;
	fma.rn.f64 	%fd3, %fd2, 0d3FEB333333333333, %fd1;
	cvt.rn.f32.f64 	%f3, %fd3;
	st.global.f32 	[%rd6], %f3;
	add.s64 	%rd7, %rd4, %rd5;
	mov.b32 	%r6, 0;
	st.global.u32 	[%rd7], %r6;
$L__BB0_2:
	ret;

}


// ===== COMPILED SASS (sm_100) =====

	.target	sm_100

	.elftype	@"ET_EXEC"


//--------------------- .note.nv.tkinfo           --------------------------
	.section	.note.nv.tkinfo,"",@"SHT_NOTE"
	.sectionflags	@"SHF_NOTE_NV_TKINFO"
	.tkinfo
        /*0018*/ 	.word	0x00000002
        /*0030*/ 	.string	""
        /*0030*/ 	.string	"ptxas"
        /*0030*/ 	.string	"Cuda compilation tools, release 13.0, V13.0.88"
        /*0030*/ 	.string	"Build cuda_13.0.r13.0/compiler.36424714_0"
        /*0030*/ 	.string	"-arch sm_100 -m 64 "



//--------------------- .note.nv.cuinfo           --------------------------
	.section	.note.nv.cuinfo,"",@"SHT_NOTE"
	.sectionflags	@"SHF_NOTE_NV_CUINFO"
        /*0018*/ 	.short	0x0002
        /*001a*/ 	.short	0x0064
        /*001c*/ 	.short	0x0082
	.zero		2


//--------------------- .nv.info                  --------------------------
	.section	.nv.info,"",@"SHT_CUDA_INFO"
	.align	4


	//----- nvinfo : EIATTR_REGCOUNT
	.align		4
        /*0000*/ 	.byte	0x04, 0x2f
        /*0002*/ 	.short	(.L_1 - .L_0)
	.align		4
.L_0:
        /*0004*/ 	.word	index@(_Z10clearLabelPfS_jf)
        /*0008*/ 	.word	0x0000000e


	//----- nvinfo : EIATTR_FRAME_SIZE
	.align		4
.L_1:
        /*000c*/ 	.byte	0x04, 0x11
        /*000e*/ 	.short	(.L_3 - .L_2)
	.align		4
.L_2:
        /*0010*/ 	.word	index@(_Z10clearLabelPfS_jf)
        /*0014*/ 	.word	0x00000000


	//----- nvinfo : EIATTR_MIN_STACK_SIZE
	.align		4
.L_3:
        /*0018*/ 	.byte	0x04, 0x12
        /*001a*/ 	.short	(.L_5 - .L_4)
	.align		4
.L_4:
        /*001c*/ 	.word	index@(_Z10clearLabelPfS_jf)
        /*0020*/ 	.word	0x00000000
.L_5:


//--------------------- .nv.compat                --------------------------
	.section	.nv.compat,"",@"SHT_CUDA_COMPAT_INFO"
	.align	4
        /*0000*/ 	.byte	0x02, 0x09, 0x00, 0x00, 0x02, 0x02, 0x01, 0x00, 0x02, 0x05, 0x05, 0x00, 0x03, 0x07, 0x01, 0x01
        /*0010*/ 	.byte	0x02, 0x03, 0x00, 0x00, 0x02, 0x06, 0x01, 0x00, 0x04, 0x0b, 0x08, 0x00, 0x01, 0x00, 0x00, 0x00
        /*0020*/ 	.byte	0x00, 0x00, 0x00, 0x00


//--------------------- .nv.info._Z10clearLabelPfS_jf --------------------------
	.section	.nv.info._Z10clearLabelPfS_jf,"",@"SHT_CUDA_INFO"
	.sectionflags	@""
	.align	4


	//----- nvinfo : EIATTR_CUDA_API_VERSION
	.align		4
        /*0000*/ 	.byte	0x04, 0x37
        /*0002*/ 	.short	(.L_7 - .L_6)
.L_6:
        /*0004*/ 	.word	0x00000082


	//----- nvinfo : EIATTR_KPARAM_INFO
	.align		4
.L_7:
        /*0008*/ 	.byte	0x04, 0x17
        /*000a*/ 	.short	(.L_9 - .L_8)
.L_8:
        /*000c*/ 	.word	0x00000000
        /*0010*/ 	.short	0x0003
        /*0012*/ 	.short	0x0014
        /*0014*/ 	.byte	0x00, 0xf0, 0x11, 0x00


	//----- nvinfo : EIATTR_KPARAM_INFO
	.align		4
.L_9:
        /*0018*/ 	.byte	0x04, 0x17
        /*001a*/ 	.short	(.L_11 - .L_10)
.L_10:
        /*001c*/ 	.word	0x00000000
        /*0020*/ 	.short	0x0002
        /*0022*/ 	.short	0x0010
        /*0024*/ 	.byte	0x00, 0xf0, 0x11, 0x00


	//----- nvinfo : EIATTR_KPARAM_INFO
	.align		4
.L_11:
        /*0028*/ 	.byte	0x04, 0x17
        /*002a*/ 	.short	(.L_13 - .L_12)
.L_12:
        /*002c*/ 	.word	0x00000000
        /*0030*/ 	.short	0x0001
        /*0032*/ 	.short	0x0008
        /*0034*/ 	.byte	0x00, 0xf5, 0x21, 0x00


	//----- nvinfo : EIATTR_KPARAM_INFO
	.align		4
.L_13:
        /*0038*/ 	.byte	0x04, 0x17
        /*003a*/ 	.short	(.L_15 - .L_14)
.L_14:
        /*003c*/ 	.word	0x00000000
        /*0040*/ 	.short	0x0000
        /*0042*/ 	.short	0x0000
        /*0044*/ 	.byte	0x00, 0xf5, 0x21, 0x00


	//----- nvinfo : EIATTR_SPARSE_MMA_MASK
	.align		4
.L_15:
        /*0048*/ 	.byte	0x03, 0x50
        /*004a*/ 	.short	0x0000


	//----- nvinfo : EIATTR_MAXREG_COUNT
	.align		4
        /*004c*/ 	.byte	0x03, 0x1b
        /*004e*/ 	.short	0x00ff


	//----- nvinfo : EIATTR_MERCURY_ISA_VERSION
	.align		4
        /*0050*/ 	.byte	0x03, 0x5f
        /*0052*/ 	.short	0x0101


	//----- nvinfo : EIATTR_VRC_CTA_INIT_COUNT
	.align		4
        /*0054*/ 	.byte	0x02, 0x4a
	.zero		1
	.zero		1


	//----- nvinfo : EIATTR_EXIT_INSTR_OFFSETS
	.align		4
        /*0058*/ 	.byte	0x04, 0x1c
        /*005a*/ 	.short	(.L_17 - .L_16)


	//   ....[0]....
.L_16:
        /*005c*/ 	.word	0x00000070


	//   ....[1]....
        /*0060*/ 	.word	0x00000170


	//----- nvinfo : EIATTR_CBANK_PARAM_SIZE
	.align		4
.L_17:
        /*0064*/ 	.byte	0x03, 0x19
        /*0066*/ 	.short	0x0018


	//----- nvinfo : EIATTR_PARAM_CBANK
	.align		4
        /*0068*/ 	.byte	0x04, 0x0a
        /*006a*/ 	.short	(.L_19 - .L_18)
	.align		4
.L_18:
        /*006c*/ 	.word	index@(.nv.constant0._Z10clearLabelPfS_jf)
        /*0070*/ 	.short	0x0380
        /*0072*/ 	.short	0x0018


	//----- nvinfo : EIATTR_SW_WAR
	.align		4
.L_19:
        /*0074*/ 	.byte	0x04, 0x36
        /*0076*/ 	.short	(.L_21 - .L_20)
.L_20:
        /*0078*/ 	.word	0x00000008
.L_21:


//--------------------- .nv.callgraph             --------------------------
	.section	.nv.callgraph,"",@"SHT_CUDA_CALLGRAPH"
	.align	4
	.sectionentsize	8
	.align		4
        /*0000*/ 	.word	0x00000000
	.align		4
        /*0004*/ 	.word	0xffffffff
	.align		4
        /*0008*/ 	.word	0x00000000
	.align		4
        /*000c*/ 	.word	0xfffffffe
	.align		4
        /*0010*/ 	.word	0x00000000
	.align		4
        /*0014*/ 	.word	0xfffffffd
	.align		4
        /*0018*/ 	.word	0x00000000
	.align		4
        /*001c*/ 	.word	0xfffffffc


//--------------------- .text._Z10clearLabelPfS_jf --------------------------
	.section	.text._Z10clearLabelPfS_jf,"ax",@progbits
	.align	128
        .global         _Z10clearLabelPfS_jf
        .type           _Z10clearLabelPfS_jf,@function
        .size           _Z10clearLabelPfS_jf,(.L_x_1 - _Z10clearLabelPfS_jf)
        .other          _Z10clearLabelPfS_jf,@"STO_CUDA_ENTRY STV_DEFAULT"
_Z10clearLabelPfS_jf:
.text._Z10clearLabelPfS_jf:
[----:B------:R-:W-:Y:S01]  /*0000*/  LDC R1, c[0x0][0x37c] ;  /* 0x0000df00ff017b82 */ /* 0x000fe20000000800 */
[----:B------:R-:W0:Y:S01]  /*0010*/  S2R R11, SR_CTAID.X ;  /* 0x00000000000b7919 */ /* 0x000e220000002500 */
[----:B------:R-:W0:Y:S01]  /*0020*/  LDCU UR4, c[0x0][0x360] ;  /* 0x00006c00ff0477ac */ /* 0x000e220008000800 */
[----:B------:R-:W0:Y:S01]  /*0030*/  S2R R0, SR_TID.X ;  /* 0x0000000000007919 */ /* 0x000e220000002100 */
[----:B------:R-:W1:Y:S01]  /*0040*/  LDCU UR5, c[0x0][0x390] ;  /* 0x00007200ff0577ac */ /* 0x000e620008000800 */
[----:B0-----:R-:W-:-:S05]  /*0050*/  IMAD R11, R11, UR4, R0 ;  /* 0x000000040b0b7c24 */ /* 0x001fca000f8e0200 */
[----:B-1----:R-:W-:-:S13]  /*0060*/  ISETP.GE.U32.AND P0, PT, R11, UR5, PT ;  /* 0x000000050b007c0c */ /* 0x002fda000bf06070 */
[----:B------:R-:W-:Y:S05]  /*0070*/  @P0 EXIT ;  /* 0x000000000000094d */ /* 0x000fea0003800000 */
[----:B------:R-:W0:Y:S01]  /*0080*/  LDC.64 R4, c[0x0][0x380] ;  /* 0x0000e000ff047b82 */ /* 0x000e220000000a00 */
[----:B------:R-:W1:Y:S01]  /*0090*/  LDCU.64 UR4, c[0x0][0x358] ;  /* 0x00006b00ff0477ac */ /* 0x000e620008000a00 */
[----:B------:R-:W2:Y:S06]  /*00a0*/  LDCU UR6, c[0x0][0x394] ;  /* 0x00007280ff0677ac */ /* 0x000eac0008000800 */
[----:B------:R-:W3:Y:S01]  /*00b0*/  LDC.64 R8, c[0x0][0x388] ;  /* 0x0000e200ff087b82 */ /* 0x000ee20000000a00 */
[----:B0-----:R-:W-:-:S05]  /*00c0*/  IMAD.WIDE.U32 R4, R11, 0x4, R4 ;  /* 0x000000040b047825 */ /* 0x001fca00078e0004 */
[----:B-1----:R-:W4:Y:S01]  /*00d0*/  LDG.E R0, desc[UR4][R4.64] ;  /* 0x0000000404007981 */ /* 0x002f22000c1e1900 */
[----:B--2---:R-:W-:Y:S01]  /*00e0*/  F2F.F64.F32 R2, UR6 ;  /* 0x0000000600027d10 */ /* 0x004fe20008201800 */
[----:B------:R-:W-:Y:S01]  /*00f0*/  UMOV UR6, 0x33333333 ;  /* 0x3333333300067882 */ /* 0x000fe20000000000 */
[----:B------:R-:W-:-:S06]  /*0100*/  UMOV UR7, 0x3feb3333 ;  /* 0x3feb333300077882 */ /* 0x000fcc0000000000 */
[----:B----4-:R-:W0:Y:S02]  /*0110*/  F2F.F64.F32 R6, R0 ;  /* 0x0000000000067310 */ /* 0x010e240000201800 */
[----:B0-----:R-:W-:Y:S01]  /*0120*/  DFMA R2, R6, UR6, R2 ;  /* 0x0000000606027c2b */ /* 0x001fe20008000002 */
[----:B---3--:R-:W-:-:S09]  /*0130*/  IMAD.WIDE.U32 R6, R11, 0x4, R8 ;  /* 0x000000040b067825 */ /* 0x008fd200078e0008 */
[----:B------:R-:W0:Y:S02]  /*0140*/  F2F.F32.F64 R3, R2 ;  /* 0x0000000200037310 */ /* 0x000e240000301000 */
[----:B0-----:R-:W-:Y:S04]  /*0150*/  STG.E desc[UR4][R4.64], R3 ;  /* 0x0000000304007986 */ /* 0x001fe8000c101904 */
[----:B------:R-:W-:Y:S01]  /*0160*/  STG.E desc[UR4][R6.64], RZ ;  /* 0x000000ff06007986 */ /* 0x000fe2000c101904 */
[----:B------:R-:W-:Y:S05]  /*0170*/  EXIT ;  /* 0x000000000000794d */ /* 0x000fea0003800000 */
.L_x_0:
[----:B------:R-:W-:-:S00]  /*0180*/  BRA `(.L_x_0) ;  /* 0xfffffffc00fc7947 */ /* 0x000fc0000383ffff */
[----:B------:R-:W-:-:S00]  /*0190*/  NOP ;  /* 0x0000000000007918 */ /* 0x000fc00000000000 */
        /* <DEDUP_REMOVED lines=14> */
.L_x_1:


//--------------------- .nv.shared.reserved.0     --------------------------
	.section	.nv.shared.reserved.0,"aw",@nobits
	.weak		__nv_reservedSMEM_offset_0_alias
	.size		__nv_reservedSMEM_offset_0_alias, 0, 64
	.other		__nv_reservedSMEM_offset_0_alias,@"STO_CUDA_RESERVED_SHARED STV_DEFAULT"
__nv_reservedSMEM_offset_0_alias:
	.zero		0
	.zero		64


//--------------------- .nv.constant0._Z10clearLabelPfS_jf --------------------------
	.section	.nv.constant0._Z10clearLabelPfS_jf,"a",@progbits
	.sectionflags	@""
	.align	4
.nv.constant0._Z10clearLabelPfS_jf:
	.zero		920


//--------------------- SYMBOLS --------------------------

	.type		.nv.reservedSmem.offset0,@object
	.size		.nv.reservedSmem.offset0,0x4
